//
// Generated by NVIDIA NVVM Compiler
//
// Compiler Build ID: CL-36424714
// Cuda compilation tools, release 13.0, V13.0.88
// Based on NVVM 20.0.0
//

.version 9.0
.target sm_100
.address_size 64

	// .globl	_Z12MatMulKernel6MatrixS_S_
// _ZZ12MatMulKernel6MatrixS_S_E2As has been demoted
// _ZZ12MatMulKernel6MatrixS_S_E2Bs has been demoted

.visible .entry _Z12MatMulKernel6MatrixS_S_(
	.param .align 8 .b8 _Z12MatMulKernel6MatrixS_S__param_0[24],
	.param .align 8 .b8 _Z12MatMulKernel6MatrixS_S__param_1[24],
	.param .align 8 .b8 _Z12MatMulKernel6MatrixS_S__param_2[24]
)
{
	.reg .pred 	%p<3>;
	.reg .b32 	%r<46>;
	.reg .b32 	%f<105>;
	.reg .b64 	%rd<22>;
	// demoted variable
	.shared .align 4 .b8 _ZZ12MatMulKernel6MatrixS_S_E2As[4096];
	// demoted variable
	.shared .align 4 .b8 _ZZ12MatMulKernel6MatrixS_S_E2Bs[4096];
	ld.param.u64 	%rd7, [_Z12MatMulKernel6MatrixS_S__param_2+16];
	ld.param.u32 	%r28, [_Z12MatMulKernel6MatrixS_S__param_2+8];
	ld.param.u64 	%rd6, [_Z12MatMulKernel6MatrixS_S__param_1+16];
	ld.param.u32 	%r25, [_Z12MatMulKernel6MatrixS_S__param_1+8];
	ld.param.u64 	%rd5, [_Z12MatMulKernel6MatrixS_S__param_0+16];
	ld.param.u32 	%r22, [_Z12MatMulKernel6MatrixS_S__param_0+8];
	ld.param.v2.u32 	{%r20, %r21}, [_Z12MatMulKernel6MatrixS_S__param_0];
	mov.u32 	%r29, %ctaid.y;
	mov.u32 	%r30, %ctaid.x;
	shl.b32 	%r3, %r29, 5;
	shl.b32 	%r4, %r30, 5;
	mov.u32 	%r5, %tid.y;
	mov.u32 	%r6, %tid.x;
	setp.lt.s32 	%p1, %r21, 32;
	mov.f32 	%f104, 0f00000000;
	@%p1 bra 	$L__BB0_3;
	cvta.to.global.u64 	%rd1, %rd5;
	mul.lo.s32 	%r44, %r3, %r22;
	cvta.to.global.u64 	%rd2, %rd6;
	shl.b32 	%r8, %r25, 5;
	mad.lo.s32 	%r31, %r22, %r5, %r6;
	cvt.s64.s32 	%rd3, %r31;
	shl.b32 	%r32, %r5, 7;
	mov.u32 	%r33, _ZZ12MatMulKernel6MatrixS_S_E2As;
	add.s32 	%r9, %r33, %r32;
	shl.b32 	%r34, %r6, 2;
	add.s32 	%r10, %r9, %r34;
	mad.lo.s32 	%r35, %r25, %r5, %r6;
	cvt.s64.s32 	%rd4, %r35;
	mov.u32 	%r36, _ZZ12MatMulKernel6MatrixS_S_E2Bs;
	add.s32 	%r12, %r36, %r34;
	add.s32 	%r11, %r12, %r32;
	shr.s32 	%r37, %r21, 31;
	shr.u32 	%r38, %r37, 27;
	add.s32 	%r39, %r21, %r38;
	shr.s32 	%r40, %r39, 5;
	neg.s32 	%r45, %r40;
	mov.f32 	%f104, 0f00000000;
	mov.u32 	%r43, %r4;
$L__BB0_2:
	cvt.s64.s32 	%rd8, %r44;
	add.s64 	%rd9, %rd3, %rd8;
	shl.b64 	%rd10, %rd9, 2;
	add.s64 	%rd11, %rd1, %rd10;
	cvt.s64.s32 	%rd12, %r43;
	ld.global.f32 	%f6, [%rd11];
	st.shared.f32 	[%r10], %f6;
	add.s64 	%rd13, %rd12, %rd4;
	shl.b64 	%rd14, %rd13, 2;
	add.s64 	%rd15, %rd2, %rd14;
	ld.global.f32 	%f7, [%rd15];
	st.shared.f32 	[%r11], %f7;
	bar.sync 	0;
	ld.shared.f32 	%f8, [%r9];
	ld.shared.f32 	%f9, [%r12];
	fma.rn.f32 	%f10, %f8, %f9, %f104;
	ld.shared.f32 	%f11, [%r9+4];
	ld.shared.f32 	%f12, [%r12+128];
	fma.rn.f32 	%f13, %f11, %f12, %f10;
	ld.shared.f32 	%f14, [%r9+8];
	ld.shared.f32 	%f15, [%r12+256];
	fma.rn.f32 	%f16, %f14, %f15, %f13;
	ld.shared.f32 	%f17, [%r9+12];
	ld.shared.f32 	%f18, [%r12+384];
	fma.rn.f32 	%f19, %f17, %f18, %f16;
	ld.shared.f32 	%f20, [%r9+16];
	ld.shared.f32 	%f21, [%r12+512];
	fma.rn.f32 	%f22, %f20, %f21, %f19;
	ld.shared.f32 	%f23, [%r9+20];
	ld.shared.f32 	%f24, [%r12+640];
	fma.rn.f32 	%f25, %f23, %f24, %f22;
	ld.shared.f32 	%f26, [%r9+24];
	ld.shared.f32 	%f27, [%r12+768];
	fma.rn.f32 	%f28, %f26, %f27, %f25;
	ld.shared.f32 	%f29, [%r9+28];
	ld.shared.f32 	%f30, [%r12+896];
	fma.rn.f32 	%f31, %f29, %f30, %f28;
	ld.shared.f32 	%f32, [%r9+32];
	ld.shared.f32 	%f33, [%r12+1024];
	fma.rn.f32 	%f34, %f32, %f33, %f31;
	ld.shared.f32 	%f35, [%r9+36];
	ld.shared.f32 	%f36, [%r12+1152];
	fma.rn.f32 	%f37, %f35, %f36, %f34;
	ld.shared.f32 	%f38, [%r9+40];
	ld.shared.f32 	%f39, [%r12+1280];
	fma.rn.f32 	%f40, %f38, %f39, %f37;
	ld.shared.f32 	%f41, [%r9+44];
	ld.shared.f32 	%f42, [%r12+1408];
	fma.rn.f32 	%f43, %f41, %f42, %f40;
	ld.shared.f32 	%f44, [%r9+48];
	ld.shared.f32 	%f45, [%r12+1536];
	fma.rn.f32 	%f46, %f44, %f45, %f43;
	ld.shared.f32 	%f47, [%r9+52];
	ld.shared.f32 	%f48, [%r12+1664];
	fma.rn.f32 	%f49, %f47, %f48, %f46;
	ld.shared.f32 	%f50, [%r9+56];
	ld.shared.f32 	%f51, [%r12+1792];
	fma.rn.f32 	%f52, %f50, %f51, %f49;
	ld.shared.f32 	%f53, [%r9+60];
	ld.shared.f32 	%f54, [%r12+1920];
	fma.rn.f32 	%f55, %f53, %f54, %f52;
	ld.shared.f32 	%f56, [%r9+64];
	ld.shared.f32 	%f57, [%r12+2048];
	fma.rn.f32 	%f58, %f56, %f57, %f55;
	ld.shared.f32 	%f59, [%r9+68];
	ld.shared.f32 	%f60, [%r12+2176];
	fma.rn.f32 	%f61, %f59, %f60, %f58;
	ld.shared.f32 	%f62, [%r9+72];
	ld.shared.f32 	%f63, [%r12+2304];
	fma.rn.f32 	%f64, %f62, %f63, %f61;
	ld.shared.f32 	%f65, [%r9+76];
	ld.shared.f32 	%f66, [%r12+2432];
	fma.rn.f32 	%f67, %f65, %f66, %f64;
	ld.shared.f32 	%f68, [%r9+80];
	ld.shared.f32 	%f69, [%r12+2560];
	fma.rn.f32 	%f70, %f68, %f69, %f67;
	ld.shared.f32 	%f71, [%r9+84];
	ld.shared.f32 	%f72, [%r12+2688];
	fma.rn.f32 	%f73, %f71, %f72, %f70;
	ld.shared.f32 	%f74, [%r9+88];
	ld.shared.f32 	%f75, [%r12+2816];
	fma.rn.f32 	%f76, %f74, %f75, %f73;
	ld.shared.f32 	%f77, [%r9+92];
	ld.shared.f32 	%f78, [%r12+2944];
	fma.rn.f32 	%f79, %f77, %f78, %f76;
	ld.shared.f32 	%f80, [%r9+96];
	ld.shared.f32 	%f81, [%r12+3072];
	fma.rn.f32 	%f82, %f80, %f81, %f79;
	ld.shared.f32 	%f83, [%r9+100];
	ld.shared.f32 	%f84, [%r12+3200];
	fma.rn.f32 	%f85, %f83, %f84, %f82;
	ld.shared.f32 	%f86, [%r9+104];
	ld.shared.f32 	%f87, [%r12+3328];
	fma.rn.f32 	%f88, %f86, %f87, %f85;
	ld.shared.f32 	%f89, [%r9+108];
	ld.shared.f32 	%f90, [%r12+3456];
	fma.rn.f32 	%f91, %f89, %f90, %f88;
	ld.shared.f32 	%f92, [%r9+112];
	ld.shared.f32 	%f93, [%r12+3584];
	fma.rn.f32 	%f94, %f92, %f93, %f91;
	ld.shared.f32 	%f95, [%r9+116];
	ld.shared.f32 	%f96, [%r12+3712];
	fma.rn.f32 	%f97, %f95, %f96, %f94;
	ld.shared.f32 	%f98, [%r9+120];
	ld.shared.f32 	%f99, [%r12+3840];
	fma.rn.f32 	%f100, %f98, %f99, %f97;
	ld.shared.f32 	%f101, [%r9+124];
	ld.shared.f32 	%f102, [%r12+3968];
	fma.rn.f32 	%f104, %f101, %f102, %f100;
	bar.sync 	0;
	add.s32 	%r45, %r45, 1;
	setp.ne.s32 	%p2, %r45, 0;
	add.s32 	%r44, %r44, 32;
	add.s32 	%r43, %r43, %r8;
	@%p2 bra 	$L__BB0_2;
$L__BB0_3:
	mad.lo.s32 	%r41, %r3, %r28, %r4;
	cvt.s64.s32 	%rd16, %r41;
	cvta.to.global.u64 	%rd17, %rd7;
	mad.lo.s32 	%r42, %r28, %r5, %r6;
	cvt.s64.s32 	%rd18, %r42;
	add.s64 	%rd19, %rd16, %rd18;
	shl.b64 	%rd20, %rd19, 2;
	add.s64 	%rd21, %rd17, %rd20;
	st.global.f32 	[%rd21], %f104;
	ret;

}


// ===== COMPILED SASS (sm_100) =====

	.target	sm_100

	.elftype	@"ET_EXEC"


//--------------------- .note.nv.tkinfo           --------------------------
	.section	.note.nv.tkinfo,"",@"SHT_NOTE"
	.sectionflags	@"SHF_NOTE_NV_TKINFO"
	.tkinfo
        /*0018*/ 	.word	0x00000002
        /*0030*/ 	.string	""
        /*0030*/ 	.string	"ptxas"
        /*0030*/ 	.string	"Cuda compilation tools, release 13.0, V13.0.88"
        /*0030*/ 	.string	"Build cuda_13.0.r13.0/compiler.36424714_0"
        /*0030*/ 	.string	"-arch sm_100 -m 64 "



//--------------------- .note.nv.cuinfo           --------------------------
	.section	.note.nv.cuinfo,"",@"SHT_NOTE"
	.sectionflags	@"SHF_NOTE_NV_CUINFO"
        /*0018*/ 	.short	0x0002
        /*001a*/ 	.short	0x0064
        /*001c*/ 	.short	0x0082
	.zero		2


//--------------------- .nv.info                  --------------------------
	.section	.nv.info,"",@"SHT_CUDA_INFO"
	.align	4


	//----- nvinfo : EIATTR_REGCOUNT
	.align		4
        /*0000*/ 	.byte	0x04, 0x2f
        /*0002*/ 	.short	(.L_1 - .L_0)
	.align		4
.L_0:
        /*0004*/ 	.word	index@(_Z12MatMulKernel6MatrixS_S_)
        /*0008*/ 	.word	0x00000020


	//----- nvinfo : EIATTR_FRAME_SIZE
	.align		4
.L_1:
        /*000c*/ 	.byte	0x04, 0x11
        /*000e*/ 	.short	(.L_3 - .L_2)
	.align		4
.L_2:
        /*0010*/ 	.word	index@(_Z12MatMulKernel6MatrixS_S_)
        /*0014*/ 	.word	0x00000000


	//----- nvinfo : EIATTR_MIN_STACK_SIZE
	.align		4
.L_3:
        /*0018*/ 	.byte	0x04, 0x12
        /*001a*/ 	.short	(.L_5 - .L_4)
	.align		4
.L_4:
        /*001c*/ 	.word	index@(_Z12MatMulKernel6MatrixS_S_)
        /*0020*/ 	.word	0x00000000
.L_5:


//--------------------- .nv.compat                --------------------------
	.section	.nv.compat,"",@"SHT_CUDA_COMPAT_INFO"
	.align	4
        /*0000*/ 	.byte	0x02, 0x09, 0x00, 0x00, 0x02, 0x02, 0x01, 0x00, 0x02, 0x05, 0x05, 0x00, 0x03, 0x07, 0x01, 0x01
        /*0010*/ 	.byte	0x02, 0x03, 0x00, 0x00, 0x02, 0x06, 0x01, 0x00, 0x04, 0x0b, 0x08, 0x00, 0x09, 0x00, 0x00, 0x00
        /*0020*/ 	.byte	0x00, 0x00, 0x00, 0x00


//--------------------- .nv.info._Z12MatMulKernel6MatrixS_S_ --------------------------
	.section	.nv.info._Z12MatMulKernel6MatrixS_S_,"",@"SHT_CUDA_INFO"
	.sectionflags	@""
	.align	4


	//----- nvinfo : EIATTR_CUDA_API_VERSION
	.align		4
        /*0000*/ 	.byte	0x04, 0x37
        /*0002*/ 	.short	(.L_7 - .L_6)
.L_6:
        /*0004*/ 	.word	0x00000082


	//----- nvinfo : EIATTR_KPARAM_INFO
	.align		4
.L_7:
        /*0008*/ 	.byte	0x04, 0x17
        /*000a*/ 	.short	(.L_9 - .L_8)
.L_8:
        /*000c*/ 	.word	0x00000000
        /*0010*/ 	.short	0x0002
        /*0012*/ 	.short	0x0030
        /*0014*/ 	.byte	0x00, 0xf0, 0x61, 0x00


	//----- nvinfo : EIATTR_KPARAM_INFO
	.align		4
.L_9:
        /*0018*/ 	.byte	0x04, 0x17
        /*001a*/ 	.short	(.L_11 - .L_10)
.L_10:
        /*001c*/ 	.word	0x00000000
        /*0020*/ 	.short	0x0001
        /*0022*/ 	.short	0x0018
        /*0024*/ 	.byte	0x00, 0xf0, 0x61, 0x00


	//----- nvinfo : EIATTR_KPARAM_INFO
	.align		4
.L_11:
        /*0028*/ 	.byte	0x04, 0x17
        /*002a*/ 	.short	(.L_13 - .L_12)
.L_12:
        /*002c*/ 	.word	0x00000000
        /*0030*/ 	.short	0x0000
        /*0032*/ 	.short	0x0000
        /*0034*/ 	.byte	0x00, 0xf0, 0x61, 0x00


	//----- nvinfo : EIATTR_SPARSE_MMA_MASK
	.align		4
.L_13:
        /*0038*/ 	.byte	0x03, 0x50
        /*003a*/ 	.short	0x0000


	//----- nvinfo : EIATTR_MAXREG_COUNT
	.align		4
        /*003c*/ 	.byte	0x03, 0x1b
        /*003e*/ 	.short	0x00ff


	//----- nvinfo : EIATTR_NUM_BARRIERS
	.align		4
        /*0040*/ 	.byte	0x02, 0x4c
        /*0042*/ 	.byte	0x01
	.zero		1


	//----- nvinfo : EIATTR_MERCURY_ISA_VERSION
	.align		4
        /*0044*/ 	.byte	0x03, 0x5f
        /*0046*/ 	.short	0x0101


	//----- nvinfo : EIATTR_VRC_CTA_INIT_COUNT
	.align		4
        /*0048*/ 	.byte	0x02, 0x4a
	.zero		1
	.zero		1


	//----- nvinfo : EIATTR_EXIT_INSTR_OFFSETS
	.align		4
        /*004c*/ 	.byte	0x04, 0x1c
        /*004e*/ 	.short	(.L_15 - .L_14)


	//   ....[0]....
.L_14:
        /*0050*/ 	.word	0x00000890


	//----- nvinfo : EIATTR_CBANK_PARAM_SIZE
	.align		4
.L_15:
        /*0054*/ 	.byte	0x03, 0x19
        /*0056*/ 	.short	0x0048


	//----- nvinfo : EIATTR_PARAM_CBANK
	.align		4
        /*0058*/ 	.byte	0x04, 0x0a
        /*005a*/ 	.short	(.L_17 - .L_16)
	.align		4
.L_16:
        /*005c*/ 	.word	index@(.nv.constant0._Z12MatMulKernel6MatrixS_S_)
        /*0060*/ 	.short	0x0380
        /*0062*/ 	.short	0x0048


	//----- nvinfo : EIATTR_SW_WAR
	.align		4
.L_17:
        /*0064*/ 	.byte	0x04, 0x36
        /*0066*/ 	.short	(.L_19 - .L_18)
.L_18:
        /*0068*/ 	.word	0x00000008
.L_19:


//--------------------- .nv.callgraph             --------------------------
	.section	.nv.callgraph,"",@"SHT_CUDA_CALLGRAPH"
	.align	4
	.sectionentsize	8
	.align		4
        /*0000*/ 	.word	0x00000000
	.align		4
        /*0004*/ 	.word	0xffffffff
	.align		4
        /*0008*/ 	.word	0x00000000
	.align		4
        /*000c*/ 	.word	0xfffffffe
	.align		4
        /*0010*/ 	.word	0x00000000
	.align		4
        /*0014*/ 	.word	0xfffffffd
	.align		4
        /*0018*/ 	.word	0x00000000
	.align		4
        /*001c*/ 	.word	0xfffffffc


//--------------------- .text._Z12MatMulKernel6MatrixS_S_ --------------------------
	.section	.text._Z12MatMulKernel6MatrixS_S_,"ax",@progbits
	.align	128
        .global         _Z12MatMulKernel6MatrixS_S_
        .type           _Z12MatMulKernel6MatrixS_S_,@function
        .size           _Z12MatMulKernel6MatrixS_S_,(.L_x_3 - _Z12MatMulKernel6MatrixS_S_)
        .other          _Z12MatMulKernel6MatrixS_S_,@"STO_CUDA_ENTRY STV_DEFAULT"
_Z12MatMulKernel6MatrixS_S_:
.text._Z12MatMulKernel6MatrixS_S_:
[----:B------:R-:W-:Y:S01]  /*0000*/  LDC R1, c[0x0][0x37c] ;  /* 0x0000df00ff017b82 */ /* 0x000fe20000000800 */
[----:B------:R-:W0:Y:S01]  /*0010*/  S2R R19, SR_CTAID.X ;  /* 0x0000000000137919 */ /* 0x000e220000002500 */
[----:B------:R-:W1:Y:S06]  /*0020*/  LDCU UR8, c[0x0][0x384] ;  /* 0x00007080ff0877ac */ /* 0x000e6c0008000800 */
[----:B------:R-:W2:Y:S01]  /*0030*/  S2UR UR4, SR_CTAID.Y ;  /* 0x00000000000479c3 */ /* 0x000ea20000002600 */
[----:B------:R-:W-:Y:S01]  /*0040*/  HFMA2 R23, -RZ, RZ, 0, 0 ;  /* 0x00000000ff177431 */ /* 0x000fe200000001ff */
[----:B------:R-:W3:Y:S01]  /*0050*/  S2R R0, SR_TID.Y ;  /* 0x0000000000007919 */ /* 0x000ee20000002200 */
[----:B------:R-:W4:Y:S01]  /*0060*/  LDCU.64 UR10, c[0x0][0x358] ;  /* 0x00006b00ff0a77ac */ /* 0x000f220008000a00 */
[----:B------:R-:W3:Y:S01]  /*0070*/  S2R R3, SR_TID.X ;  /* 0x0000000000037919 */ /* 0x000ee20000002100 */
[----:B-1----:R-:W-:-:S02]  /*0080*/  UISETP.GE.AND UP0, UPT, UR8, 0x20, UPT ;  /* 0x000000200800788c */ /* 0x002fc4000bf06270 */
[----:B--2---:R-:W-:Y:S01]  /*0090*/  USHF.L.U32 UR4, UR4, 0x5, URZ ;  /* 0x0000000504047899 */ /* 0x004fe200080006ff */
[----:B0-----:R-:W-:-:S06]  /*00a0*/  SHF.L.U32 R19, R19, 0x5, RZ ;  /* 0x0000000513137819 */ /* 0x001fcc00000006ff */
[----:B----4-:R-:W-:Y:S05]  /*00b0*/  BRA.U !UP0, `(.L_x_0) ;  /* 0x0000000508cc7547 */ /* 0x010fea000b800000 */
[----:B------:R-:W0:Y:S01]  /*00c0*/  S2UR UR7, SR_CgaCtaId ;  /* 0x00000000000779c3 */ /* 0x000e220000008800 */
[----:B------:R-:W3:Y:S01]  /*00d0*/  LDCU UR12, c[0x0][0x388] ;  /* 0x00007100ff0c77ac */ /* 0x000ee20008000800 */
[----:B------:R-:W-:Y:S02]  /*00e0*/  MOV R23, RZ ;  /* 0x000000ff00177202 */ /* 0x000fe40000000f00 */
[----:B------:R-:W-:Y:S01]  /*00f0*/  MOV R2, R19 ;  /* 0x0000001300027202 */ /* 0x000fe20000000f00 */
[----:B------:R-:W-:Y:S01]  /*0100*/  UMOV UR5, 0x400 ;  /* 0x0000040000057882 */ /* 0x000fe20000000000 */
[----:B------:R-:W-:Y:S02]  /*0110*/  USHF.R.S32.HI UR6, URZ, 0x1f, UR8 ;  /* 0x0000001fff067899 */ /* 0x000fe40008011408 */
[----:B------:R-:W1:Y:S01]  /*0120*/  LDC R5, c[0x0][0x3a0] ;  /* 0x0000e800ff057b82 */ /* 0x000e620000000800 */
[----:B------:R-:W2:Y:S01]  /*0130*/  LDCU.64 UR16, c[0x0][0x3a8] ;  /* 0x00007500ff1077ac */ /* 0x000ea20008000a00 */
[----:B------:R-:W-:Y:S01]  /*0140*/  ULEA.HI UR6, UR6, UR8, URZ, 0x5 ;  /* 0x0000000806067291 */ /* 0x000fe2000f8f28ff */
[----:B------:R-:W4:Y:S03]  /*0150*/  LDCU.64 UR14, c[0x0][0x390] ;  /* 0x00007200ff0e77ac */ /* 0x000f260008000a00 */
[----:B------:R-:W-:Y:S01]  /*0160*/  USHF.R.S32.HI UR6, URZ, 0x5, UR6 ;  /* 0x00000005ff067899 */ /* 0x000fe20008011406 */
[----:B---3--:R-:W-:-:S03]  /*0170*/  IMAD R18, R0, UR12, R3 ;  /* 0x0000000c00127c24 */ /* 0x008fc6000f8e0203 */
[----:B------:R-:W-:Y:S02]  /*0180*/  UIADD3 UR6, UPT, UPT, -UR6, URZ, URZ ;  /* 0x000000ff06067290 */ /* 0x000fe4000fffe1ff */
[----:B0-----:R-:W-:Y:S02]  /*0190*/  ULEA UR9, UR7, UR5, 0x18 ;  /* 0x0000000507097291 */ /* 0x001fe4000f8ec0ff */
[----:B------:R-:W-:-:S04]  /*01a0*/  UIADD3 UR5, UPT, UPT, UR5, 0x1000, URZ ;  /* 0x0000100005057890 */ /* 0x000fc8000fffe0ff */
[----:B------:R-:W-:Y:S01]  /*01b0*/  ULEA UR5, UR7, UR5, 0x18 ;  /* 0x0000000507057291 */ /* 0x000fe2000f8ec0ff */
[C---:B------:R-:W-:Y:S01]  /*01c0*/  LEA R16, R0.reuse, UR9, 0x7 ;  /* 0x0000000900107c11 */ /* 0x040fe2000f8e38ff */
[----:B-1----:R-:W-:Y:S01]  /*01d0*/  IMAD R17, R0, R5, R3 ;  /* 0x0000000500117224 */ /* 0x002fe200078e0203 */
[----:B------:R-:W-:Y:S02]  /*01e0*/  UIMAD UR7, UR4, UR12, URZ ;  /* 0x0000000c040772a4 */ /* 0x000fe4000f8e02ff */
[C---:B------:R-:W-:Y:S02]  /*01f0*/  LEA R6, R3.reuse, R16, 0x2 ;  /* 0x0000001003067211 */ /* 0x040fe400078e10ff */
[----:B------:R-:W-:-:S04]  /*0200*/  LEA R7, R3, UR5, 0x2 ;  /* 0x0000000503077c11 */ /* 0x000fc8000f8e10ff */
[----:B--2-4-:R-:W-:-:S07]  /*0210*/  LEA R4, R0, R7, 0x7 ;  /* 0x0000000700047211 */ /* 0x014fce00078e38ff */
.L_x_1:
[----:B------:R-:W-:Y:S01]  /*0220*/  USHF.R.S32.HI UR5, URZ, 0x1f, UR7 ;  /* 0x0000001fff057899 */ /* 0x000fe20008011407 */
[----:B------:R-:W-:Y:S02]  /*0230*/  SHF.R.S32.HI R8, RZ, 0x1f, R2 ;  /* 0x0000001fff087819 */ /* 0x000fe40000011402 */
[C---:B------:R-:W-:Y:S02]  /*0240*/  IADD3 R10, P1, PT, R17.reuse, R2, RZ ;  /* 0x00000002110a7210 */ /* 0x040fe40007f3e0ff */
[C---:B------:R-:W-:Y:S02]  /*0250*/  IADD3 R9, P0, PT, R18.reuse, UR7, RZ ;  /* 0x0000000712097c10 */ /* 0x040fe4000ff1e0ff */
[----:B------:R-:W-:Y:S02]  /*0260*/  LEA.HI.X.SX32 R11, R17, R8, 0x1, P1 ;  /* 0x00000008110b7211 */ /* 0x000fe400008f0eff */
[----:B------:R-:W-:Y:S02]  /*0270*/  LEA.HI.X.SX32 R12, R18, UR5, 0x1, P0 ;  /* 0x00000005120c7c11 */ /* 0x000fe400080f0eff */
[----:B------:R-:W-:-:S02]  /*0280*/  LEA R8, P0, R9, UR14, 0x2 ;  /* 0x0000000e09087c11 */ /* 0x000fc4000f8010ff */
[C---:B------:R-:W-:Y:S02]  /*0290*/  LEA R24, P1, R10.reuse, UR16, 0x2 ;  /* 0x000000100a187c11 */ /* 0x040fe4000f8210ff */
[----:B------:R-:W-:Y:S02]  /*02a0*/  LEA.HI.X R9, R9, UR15, R12, 0x2, P0 ;  /* 0x0000000f09097c11 */ /* 0x000fe400080f140c */
[----:B------:R-:W-:-:S03]  /*02b0*/  LEA.HI.X R25, R10, UR17, R11, 0x2, P1 ;  /* 0x000000110a197c11 */ /* 0x000fc600088f140b */
[----:B------:R-:W2:Y:S04]  /*02c0*/  LDG.E R29, desc[UR10][R8.64] ;  /* 0x0000000a081d7981 */ /* 0x000ea8000c1e1900 */
[----:B------:R-:W3:Y:S01]  /*02d0*/  LDG.E R25, desc[UR10][R24.64] ;  /* 0x0000000a18197981 */ /* 0x000ee2000c1e1900 */
[----:B------:R-:W-:Y:S01]  /*02e0*/  UIADD3 UR6, UPT, UPT, UR6, 0x1, URZ ;  /* 0x0000000106067890 */ /* 0x000fe2000fffe0ff */
[----:B------:R-:W-:Y:S01]  /*02f0*/  LEA R2, R5, R2, 0x5 ;  /* 0x0000000205027211 */ /* 0x000fe200078e28ff */
[----:B------:R-:W-:Y:S02]  /*0300*/  UIADD3 UR7, UPT, UPT, UR7, 0x20, URZ ;  /* 0x0000002007077890 */ /* 0x000fe4000fffe0ff */
[----:B------:R-:W-:Y:S01]  /*0310*/  UISETP.NE.AND UP0, UPT, UR6, URZ, UPT ;  /* 0x000000ff0600728c */ /* 0x000fe2000bf05270 */
[----:B--2---:R-:W-:Y:S04]  /*0320*/  STS [R6], R29 ;  /* 0x0000001d06007388 */ /* 0x004fe80000000800 */
[----:B---3--:R-:W-:Y:S01]  /*0330*/  STS [R4], R25 ;  /* 0x0000001904007388 */ /* 0x008fe20000000800 */
[----:B------:R-:W-:Y:S06]  /*0340*/  BAR.SYNC.DEFER_BLOCKING 0x0 ;  /* 0x0000000000007b1d */ /* 0x000fec0000010000 */
[----:B------:R-:W-:Y:S04]  /*0350*/  LDS R26, [R7] ;  /* 0x00000000071a7984 */ /* 0x000fe80000000800 */
[----:B------:R-:W0:Y:S04]  /*0360*/  LDS.128 R12, [R16] ;  /* 0x00000000100c7984 */ /* 0x000e280000000c00 */
[----:B------:R-:W1:Y:S04]  /*0370*/  LDS R28, [R7+0x80] ;  /* 0x00008000071c7984 */ /* 0x000e680000000800 */
[----:B------:R-:W2:Y:S04]  /*0380*/  LDS R27, [R7+0x100] ;  /* 0x00010000071b7984 */ /* 0x000ea80000000800 */
[----:B------:R-:W3:Y:S04]  /*0390*/  LDS R20, [R7+0x180] ;  /* 0x0001800007147984 */ /* 0x000ee80000000800 */
[----:B------:R-:W-:Y:S04]  /*03a0*/  LDS R21, [R7+0x200] ;  /* 0x0002000007157984 */ /* 0x000fe80000000800 */
[----:B------:R-:W4:Y:S04]  /*03b0*/  LDS.128 R8, [R16+0x10] ;  /* 0x0000100010087984 */ /* 0x000f280000000c00 */
[----:B------:R-:W5:Y:S04]  /*03c0*/  LDS R22, [R7+0x280] ;  /* 0x0002800007167984 */ /* 0x000f680000000800 */
[----:B------:R-:W5:Y:S04]  /*03d0*/  LDS R25, [R7+0x300] ;  /* 0x0003000007197984 */ /* 0x000f680000000800 */
[----:B------:R-:W5:Y:S01]  /*03e0*/  LDS R24, [R7+0x380] ;  /* 0x0003800007187984 */ /* 0x000f620000000800 */
[----:B0-----:R-:W-:-:S03]  /*03f0*/  FFMA R12, R12, R26, R23 ;  /* 0x0000001a0c0c7223 */ /* 0x001fc60000000017 */
[----:B------:R-:W-:Y:S01]  /*0400*/  LDS R23, [R7+0x400] ;  /* 0x0004000007177984 */ /* 0x000fe20000000800 */
[----:B-1----:R-:W-:-:S03]  /*0410*/  FFMA R12, R28, R13, R12 ;  /* 0x0000000d1c0c7223 */ /* 0x002fc6000000000c */
[----:B------:R-:W-:Y:S01]  /*0420*/  LDS R26, [R7+0x580] ;  /* 0x00058000071a7984 */ /* 0x000fe20000000800 */
[----:B--2---:R-:W-:-:S04]  /*0430*/  FFMA R27, R27, R14, R12 ;  /* 0x0000000e1b1b7223 */ /* 0x004fc8000000000c */
[----:B---3--:R-:W-:Y:S02]  /*0440*/  FFMA R27, R20, R15, R27 ;  /* 0x0000000f141b7223 */ /* 0x008fe4000000001b */
[----:B------:R-:W0:Y:S04]  /*0450*/  LDS.128 R12, [R16+0x20] ;  /* 0x00002000100c7984 */ /* 0x000e280000000c00 */
[----:B------:R-:W1:Y:S01]  /*0460*/  LDS R20, [R7+0x480] ;  /* 0x0004800007147984 */ /* 0x000e620000000800 */
[----:B----4-:R-:W-:-:S03]  /*0470*/  FFMA R27, R8, R21, R27 ;  /* 0x00000015081b7223 */ /* 0x010fc6000000001b */
[----:B------:R-:W2:Y:S01]  /*0480*/  LDS R21, [R7+0x500] ;  /* 0x0005000007157984 */ /* 0x000ea20000000800 */
[----:B-----5:R-:W-:-:S04]  /*0490*/  FFMA R22, R22, R9, R27 ;  /* 0x0000000916167223 */ /* 0x020fc8000000001b */
[----:B------:R-:W-:Y:S02]  /*04a0*/  FFMA R25, R25, R10, R22 ;  /* 0x0000000a19197223 */ /* 0x000fe40000000016 */
[----:B------:R-:W-:Y:S02]  /*04b0*/  LDS R22, [R7+0x680] ;  /* 0x0006800007167984 */ /* 0x000fe40000000800 */
[----:B------:R-:W-:Y:S02]  /*04c0*/  FFMA R27, R24, R11, R25 ;  /* 0x0000000b181b7223 */ /* 0x000fe40000000019 */
[----:B------:R-:W-:Y:S04]  /*04d0*/  LDS R25, [R7+0x600] ;  /* 0x0006000007197984 */ /* 0x000fe80000000800 */
[----:B------:R-:W3:Y:S04]  /*04e0*/  LDS.128 R8, [R16+0x30] ;  /* 0x0000300010087984 */ /* 0x000ee80000000c00 */
[----:B------:R-:W-:Y:S01]  /*04f0*/  LDS R24, [R7+0x780] ;  /* 0x0007800007187984 */ /* 0x000fe20000000800 */
[----:B0-----:R-:W-:-:S03]  /*0500*/  FFMA R27, R12, R23, R27 ;  /* 0x000000170c1b7223 */ /* 0x001fc6000000001b */
[----:B------:R-:W0:Y:S01]  /*0510*/  LDS R23, [R7+0x700] ;  /* 0x0007000007177984 */ /* 0x000e220000000800 */
[----:B-1----:R-:W-:-:S04]  /*0520*/  FFMA R20, R20, R13, R27 ;  /* 0x0000000d14147223 */ /* 0x002fc8000000001b */
[----:B--2---:R-:W-:Y:S02]  /*0530*/  FFMA R21, R21, R14, R20 ;  /* 0x0000000e15157223 */ /* 0x004fe40000000014 */
[----:B------:R-:W-:Y:S02]  /*0540*/  LDS R20, [R7+0x880] ;  /* 0x0008800007147984 */ /* 0x000fe40000000800 */
[----:B------:R-:W-:Y:S02]  /*0550*/  FFMA R27, R26, R15, R21 ;  /* 0x0000000f1a1b7223 */ /* 0x000fe40000000015 */
[----:B------:R-:W-:Y:S04]  /*0560*/  LDS R21, [R7+0x800] ;  /* 0x0008000007157984 */ /* 0x000fe80000000800 */
[----:B------:R-:W1:Y:S04]  /*0570*/  LDS.128 R12, [R16+0x40] ;  /* 0x00004000100c7984 */ /* 0x000e680000000c00 */
[----:B------:R-:W-:Y:S01]  /*0580*/  LDS R26, [R7+0x980] ;  /* 0x00098000071a7984 */ /* 0x000fe20000000800 */
[----:B---3--:R-:W-:-:S03]  /*0590*/  FFMA R27, R8, R25, R27 ;  /* 0x00000019081b7223 */ /* 0x008fc6000000001b */
[----:B------:R-:W2:Y:S01]  /*05a0*/  LDS R25, [R7+0x900] ;  /* 0x0009000007197984 */ /* 0x000ea20000000800 */
[----:B------:R-:W-:-:S04]  /*05b0*/  FFMA R22, R22, R9, R27 ;  /* 0x0000000916167223 */ /* 0x000fc8000000001b */
[----:B0-----:R-:W-:Y:S02]  /*05c0*/  FFMA R23, R23, R10, R22 ;  /* 0x0000000a17177223 */ /* 0x001fe40000000016 */
[----:B------:R-:W-:Y:S02]  /*05d0*/  LDS R22, [R7+0xa80] ;  /* 0x000a800007167984 */ /* 0x000fe40000000800 */
[----:B------:R-:W-:Y:S02]  /*05e0*/  FFMA R27, R24, R11, R23 ;  /* 0x0000000b181b7223 */ /* 0x000fe40000000017 */
[----:B------:R-:W-:Y:S04]  /*05f0*/  LDS R23, [R7+0xa00] ;  /* 0x000a000007177984 */ /* 0x000fe80000000800 */
[----:B------:R-:W0:Y:S04]  /*0600*/  LDS.128 R8, [R16+0x50] ;  /* 0x0000500010087984 */ /* 0x000e280000000c00 */
[----:B------:R-:W-:Y:S01]  /*0610*/  LDS R24, [R7+0xc80] ;  /* 0x000c800007187984 */ /* 0x000fe20000000800 */
[----:B-1----:R-:W-:-:S03]  /*0620*/  FFMA R27, R12, R21, R27 ;  /* 0x000000150c1b7223 */ /* 0x002fc6000000001b */
[----:B------:R-:W1:Y:S01]  /*0630*/  LDS R21, [R7+0xb00] ;  /* 0x000b000007157984 */ /* 0x000e620000000800 */
[----:B------:R-:W-:-:S03]  /*0640*/  FFMA R12, R20, R13, R27 ;  /* 0x0000000d140c7223 */ /* 0x000fc6000000001b */
[----:B------:R-:W3:Y:S01]  /*0650*/  LDS R20, [R7+0xb80] ;  /* 0x000b800007147984 */ /* 0x000ee20000000800 */
[----:B--2---:R-:W-:-:S04]  /*0660*/  FFMA R25, R25, R14, R12 ;  /* 0x0000000e19197223 */ /* 0x004fc8000000000c */
[----:B------:R-:W-:Y:S02]  /*0670*/  FFMA R27, R26, R15, R25 ;  /* 0x0000000f1a1b7223 */ /* 0x000fe40000000019 */
[----:B------:R-:W-:Y:S04]  /*0680*/  LDS R25, [R7+0xc00] ;  /* 0x000c000007197984 */ /* 0x000fe80000000800 */
[----:B------:R-:W2:Y:S01]  /*0690*/  LDS.128 R12, [R16+0x60] ;  /* 0x00006000100c7984 */ /* 0x000ea20000000c00 */
[----:B0-----:R-:W-:-:S04]  /*06a0*/  FFMA R23, R8, R23, R27 ;  /* 0x0000001708177223 */ /* 0x001fc8000000001b */
[----:B------:R-:W-:Y:S02]  /*06b0*/  FFMA R22, R22, R9, R23 ;  /* 0x0000000916167223 */ /* 0x000fe40000000017 */
[----:B------:R-:W0:Y:S02]  /*06c0*/  LDS R23, [R7+0xd00] ;  /* 0x000d000007177984 */ /* 0x000e240000000800 */
[----:B-1----:R-:W-:Y:S02]  /*06d0*/  FFMA R21, R21, R10, R22 ;  /* 0x0000000a15157223 */ /* 0x002fe40000000016 */
[----:B------:R-:W1:Y:S02]  /*06e0*/  LDS R22, [R7+0xd80] ;  /* 0x000d800007167984 */ /* 0x000e640000000800 */
[----:B---3--:R-:W-:Y:S02]  /*06f0*/  FFMA R27, R20, R11, R21 ;  /* 0x0000000b141b7223 */ /* 0x008fe40000000015 */
[----:B------:R-:W-:Y:S04]  /*0700*/  LDS R21, [R7+0xe00] ;  /* 0x000e000007157984 */ /* 0x000fe80000000800 */
[----:B------:R-:W3:Y:S04]  /*0710*/  LDS.128 R8, [R16+0x70] ;  /* 0x0000700010087984 */ /* 0x000ee80000000c00 */
[----:B------:R-:W4:Y:S01]  /*0720*/  LDS R20, [R7+0xe80] ;  /* 0x000e800007147984 */ /* 0x000f220000000800 */
[----:B--2---:R-:W-:-:S03]  /*0730*/  FFMA R27, R12, R25, R27 ;  /* 0x000000190c1b7223 */ /* 0x004fc6000000001b */
[----:B------:R-:W2:Y:S01]  /*0740*/  LDS R25, [R7+0xf00] ;  /* 0x000f000007197984 */ /* 0x000ea20000000800 */
[----:B------:R-:W-:-:S03]  /*0750*/  FFMA R24, R24, R13, R27 ;  /* 0x0000000d18187223 */ /* 0x000fc6000000001b */
[----:B------:R-:W5:Y:S01]  /*0760*/  LDS R12, [R7+0xf80] ;  /* 0x000f8000070c7984 */ /* 0x000f620000000800 */
[----:B0-----:R-:W-:-:S04]  /*0770*/  FFMA R23, R23, R14, R24 ;  /* 0x0000000e17177223 */ /* 0x001fc80000000018 */
[----:B-1----:R-:W-:-:S04]  /*0780*/  FFMA R15, R22, R15, R23 ;  /* 0x0000000f160f7223 */ /* 0x002fc80000000017 */
[----:B---3--:R-:W-:-:S04]  /*0790*/  FFMA R15, R8, R21, R15 ;  /* 0x00000015080f7223 */ /* 0x008fc8000000000f */
[----:B----4-:R-:W-:-:S04]  /*07a0*/  FFMA R20, R20, R9, R15 ;  /* 0x0000000914147223 */ /* 0x010fc8000000000f */
[----:B--2---:R-:W-:-:S04]  /*07b0*/  FFMA R25, R25, R10, R20 ;  /* 0x0000000a19197223 */ /* 0x004fc80000000014 */
[----:B-----5:R-:W-:Y:S01]  /*07c0*/  FFMA R23, R12, R11, R25 ;  /* 0x0000000b0c177223 */ /* 0x020fe20000000019 */
[----:B------:R-:W-:Y:S06]  /*07d0*/  BAR.SYNC.DEFER_BLOCKING 0x0 ;  /* 0x0000000000007b1d */ /* 0x000fec0000010000 */
[----:B------:R-:W-:Y:S05]  /*07e0*/  BRA.U UP0, `(.L_x_1) ;  /* 0xfffffff9008c7547 */ /* 0x000fea000b83ffff */
.L_x_0:
[----:B------:R-:W3:Y:S01]  /*07f0*/  LDC R2, c[0x0][0x3b8] ;  /* 0x0000ee00ff027b82 */ /* 0x000ee20000000800 */
[----:B------:R-:W0:Y:S01]  /*0800*/  LDCU.64 UR6, c[0x0][0x3c0] ;  /* 0x00007800ff0677ac */ /* 0x000e220008000a00 */
[----:B---3--:R-:W-:Y:S02]  /*0810*/  IMAD R0, R0, R2, R3 ;  /* 0x0000000200007224 */ /* 0x008fe400078e0203 */
[----:B------:R-:W-:-:S03]  /*0820*/  IMAD R19, R2, UR4, R19 ;  /* 0x0000000402137c24 */ /* 0x000fc6000f8e0213 */
[----:B------:R-:W-:Y:S02]  /*0830*/  SHF.R.S32.HI R2, RZ, 0x1f, R0 ;  /* 0x0000001fff027819 */ /* 0x000fe40000011400 */
[----:B------:R-:W-:-:S04]  /*0840*/  IADD3 R0, P0, PT, R19, R0, RZ ;  /* 0x0000000013007210 */ /* 0x000fc80007f1e0ff */
[----:B------:R-:W-:Y:S02]  /*0850*/  LEA.HI.X.SX32 R19, R19, R2, 0x1, P0 ;  /* 0x0000000213137211 */ /* 0x000fe400000f0eff */
[----:B0-----:R-:W-:-:S04]  /*0860*/  LEA R2, P0, R0, UR6, 0x2 ;  /* 0x0000000600027c11 */ /* 0x001fc8000f8010ff */
[----:B------:R-:W-:-:S05]  /*0870*/  LEA.HI.X R3, R0, UR7, R19, 0x2, P0 ;  /* 0x0000000700037c11 */ /* 0x000fca00080f1413 */
[----:B------:R-:W-:Y:S01]  /*0880*/  STG.E desc[UR10][R2.64], R23 ;  /* 0x0000001702007986 */ /* 0x000fe2000c10190a */
[----:B------:R-:W-:Y:S05]  /*0890*/  EXIT ;  /* 0x000000000000794d */ /* 0x000fea0003800000 */
.L_x_2:
[----:B------:R-:W-:-:S00]  /*08a0*/  BRA `(.L_x_2) ;  /* 0xfffffffc00fc7947 */ /* 0x000fc0000383ffff */
[----:B------:R-:W-:-:S00]  /*08b0*/  NOP ;  /* 0x0000000000007918 */ /* 0x000fc00000000000 */
        /* <DEDUP_REMOVED lines=12> */
.L_x_3:


//--------------------- .nv.shared._Z12MatMulKernel6MatrixS_S_ --------------------------
	.section	.nv.shared._Z12MatMulKernel6MatrixS_S_,"aw",@nobits
	.sectionflags	@""
	.align	4
.nv.shared._Z12MatMulKernel6MatrixS_S_:
	.zero		9216


//--------------------- .nv.shared.reserved.0     --------------------------
	.section	.nv.shared.reserved.0,"aw",@nobits
	.weak		__nv_reservedSMEM_offset_0_alias
	.size		__nv_reservedSMEM_offset_0_alias, 0, 64
	.other		__nv_reservedSMEM_offset_0_alias,@"STO_CUDA_RESERVED_SHARED STV_DEFAULT"
__nv_reservedSMEM_offset_0_alias:
	.zero		0
	.zero		64


//--------------------- .nv.constant0._Z12MatMulKernel6MatrixS_S_ --------------------------
	.section	.nv.constant0._Z12MatMulKernel6MatrixS_S_,"a",@progbits
	.sectionflags	@""
	.align	4
.nv.constant0._Z12MatMulKernel6MatrixS_S_:
	.zero		968


//--------------------- SYMBOLS --------------------------

	.type		.nv.reservedSmem.offset0,@object
	.size		.nv.reservedSmem.offset0,0x4
	.type		.nv.reservedSmem.cap,@object
	.size		.nv.reservedSmem.cap,0x4
